	.headerflags	@"EF_CUDA_TEXMODE_UNIFIED EF_CUDA_64BIT_ADDRESS EF_CUDA_ACCELERATORS EF_CUDA_SM90 EF_CUDA_VIRTUAL_SM(EF_CUDA_SM90)"
	.elftype	@"ET_EXEC"


//--------------------- .nv.info                  --------------------------
	.section	.nv.info,"",@"SHT_CUDA_INFO"
	.align	4


	//----- nvinfo : EIATTR_REGCOUNT
	.align		4
        /*0000*/ 	.byte	0x04, 0x2f
        /*0002*/ 	.short	(.L_1 - .L_0)
	.align		4
.L_0:
        /*0004*/ 	.word	index@(triton_per_fused_mean_pow_sub_7)
        /*0008*/ 	.word	0x00000020


	//----- nvinfo : EIATTR_MIN_STACK_SIZE
	.align		4
.L_1:
        /*000c*/ 	.byte	0x04, 0x12
        /*000e*/ 	.short	(.L_3 - .L_2)
	.align		4
.L_2:
        /*0010*/ 	.word	index@(triton_per_fused_mean_pow_sub_7)
        /*0014*/ 	.word	0x00000000


	//----- nvinfo : EIATTR_FRAME_SIZE
	.align		4
.L_3:
        /*0018*/ 	.byte	0x04, 0x11
        /*001a*/ 	.short	(.L_5 - .L_4)
	.align		4
.L_4:
        /*001c*/ 	.word	index@(triton_per_fused_mean_pow_sub_7)
        /*0020*/ 	.word	0x00000000


	//----- nvinfo : EIATTR_MIN_STACK_SIZE
	.align		4
.L_5:
        /*0024*/ 	.byte	0x04, 0x12
        /*0026*/ 	.short	(.L_7 - .L_6)
	.align		4
.L_6:
        /*0028*/ 	.word	index@(triton_per_fused_mean_pow_sub_7)
        /*002c*/ 	.word	0x00000000
.L_7:


//--------------------- .nv.info.triton_per_fused_mean_pow_sub_7 --------------------------
	.section	.nv.info.triton_per_fused_mean_pow_sub_7,"",@"SHT_CUDA_INFO"
	.sectionflags	@""
	.align	4


	//----- nvinfo : EIATTR_CUDA_API_VERSION
	.align		4
        /*0000*/ 	.byte	0x04, 0x37
        /*0002*/ 	.short	(.L_9 - .L_8)
.L_8:
        /*0004*/ 	.word	0x0000007c


	//----- nvinfo : EIATTR_KPARAM_INFO
	.align		4
.L_9:
        /*0008*/ 	.byte	0x04, 0x17
        /*000a*/ 	.short	(.L_11 - .L_10)
.L_10:
        /*000c*/ 	.word	0x00000000
        /*0010*/ 	.short	0x0004
        /*0012*/ 	.short	0x001c
        /*0014*/ 	.byte	0x00, 0xf0, 0x11, 0x00


	//----- nvinfo : EIATTR_KPARAM_INFO
	.align		4
.L_11:
        /*0018*/ 	.byte	0x04, 0x17
        /*001a*/ 	.short	(.L_13 - .L_12)
.L_12:
        /*001c*/ 	.word	0x00000000
        /*0020*/ 	.short	0x0003
        /*0022*/ 	.short	0x0018
        /*0024*/ 	.byte	0x00, 0xf0, 0x11, 0x00


	//----- nvinfo : EIATTR_KPARAM_INFO
	.align		4
.L_13:
        /*0028*/ 	.byte	0x04, 0x17
        /*002a*/ 	.short	(.L_15 - .L_14)
.L_14:
        /*002c*/ 	.word	0x00000000
        /*0030*/ 	.short	0x0002
        /*0032*/ 	.short	0x0010
        /*0034*/ 	.byte	0x00, 0xf4, 0x21, 0x00


	//----- nvinfo : EIATTR_KPARAM_INFO
	.align		4
.L_15:
        /*0038*/ 	.byte	0x04, 0x17
        /*003a*/ 	.short	(.L_17 - .L_16)
.L_16:
        /*003c*/ 	.word	0x00000000
        /*0040*/ 	.short	0x0001
        /*0042*/ 	.short	0x0008
        /*0044*/ 	.byte	0x00, 0xf4, 0x21, 0x00


	//----- nvinfo : EIATTR_KPARAM_INFO
	.align		4
.L_17:
        /*0048*/ 	.byte	0x04, 0x17
        /*004a*/ 	.short	(.L_19 - .L_18)
.L_18:
        /*004c*/ 	.word	0x00000000
        /*0050*/ 	.short	0x0000
        /*0052*/ 	.short	0x0000
        /*0054*/ 	.byte	0x00, 0xf4, 0x21, 0x00


	//----- nvinfo : EIATTR_SPARSE_MMA_MASK
	.align		4
.L_19:
        /*0058*/ 	.byte	0x03, 0x50
        /*005a*/ 	.short	0x0000


	//----- nvinfo : EIATTR_MAXREG_COUNT
	.align		4
        /*005c*/ 	.byte	0x03, 0x1b
        /*005e*/ 	.short	0x00ff


	//----- nvinfo : EIATTR_COOP_GROUP_MASK_REGIDS
	.align		4
        /*0060*/ 	.byte	0x04, 0x29
        /*0062*/ 	.short	(.L_21 - .L_20)


	//   ....[0]....
.L_20:
        /*0064*/ 	.word	0xffffffff


	//   ....[1]....
        /*0068*/ 	.word	0xffffffff


	//   ....[2]....
        /*006c*/ 	.word	0xffffffff


	//   ....[3]....
        /*0070*/ 	.word	0xffffffff


	//   ....[4]....
        /*0074*/ 	.word	0xffffffff


	//----- nvinfo : EIATTR_COOP_GROUP_INSTR_OFFSETS
	.align		4
.L_21:
        /*0078*/ 	.byte	0x04, 0x28
        /*007a*/ 	.short	(.L_23 - .L_22)


	//   ....[0]....
.L_22:
        /*007c*/ 	.word	0x00000920


	//   ....[1]....
        /*0080*/ 	.word	0x00000950


	//   ....[2]....
        /*0084*/ 	.word	0x000009f0


	//   ....[3]....
        /*0088*/ 	.word	0x00000a10


	//   ....[4]....
        /*008c*/ 	.word	0x00000a50


	//----- nvinfo : EIATTR_EXIT_INSTR_OFFSETS
	.align		4
.L_23:
        /*0090*/ 	.byte	0x04, 0x1c
        /*0092*/ 	.short	(.L_25 - .L_24)


	//   ....[0]....
.L_24:
        /*0094*/ 	.word	0x00000ac0


	//   ....[1]....
        /*0098*/ 	.word	0x00000b10


	//----- nvinfo : EIATTR_REQNTID
	.align		4
.L_25:
        /*009c*/ 	.byte	0x04, 0x10
        /*009e*/ 	.short	(.L_27 - .L_26)
.L_26:
        /*00a0*/ 	.word	0x00000100
        /*00a4*/ 	.word	0x00000001
        /*00a8*/ 	.word	0x00000001


	//----- nvinfo : EIATTR_CBANK_PARAM_SIZE
	.align		4
.L_27:
        /*00ac*/ 	.byte	0x03, 0x19
        /*00ae*/ 	.short	0x0020


	//----- nvinfo : EIATTR_PARAM_CBANK
	.align		4
        /*00b0*/ 	.byte	0x04, 0x0a
        /*00b2*/ 	.short	(.L_29 - .L_28)
	.align		4
.L_28:
        /*00b4*/ 	.word	index@(.nv.constant0.triton_per_fused_mean_pow_sub_7)
        /*00b8*/ 	.short	0x0210
        /*00ba*/ 	.short	0x0020


	//----- nvinfo : EIATTR_SW_WAR
	.align		4
.L_29:
        /*00bc*/ 	.byte	0x04, 0x36
        /*00be*/ 	.short	(.L_31 - .L_30)
.L_30:
        /*00c0*/ 	.word	0x00000008
.L_31:


//--------------------- .nv.callgraph             --------------------------
	.section	.nv.callgraph,"",@"SHT_CUDA_CALLGRAPH"
	.align	4
	.sectionentsize	8
	.align		4
        /*0000*/ 	.word	0x00000000
	.align		4
        /*0004*/ 	.word	0xffffffff
	.align		4
        /*0008*/ 	.word	0x00000000
	.align		4
        /*000c*/ 	.word	0xfffffffe
	.align		4
        /*0010*/ 	.word	0x00000000
	.align		4
        /*0014*/ 	.word	0xfffffffd
	.align		4
        /*0018*/ 	.word	0x00000000
	.align		4
        /*001c*/ 	.word	0xfffffffc


//--------------------- .text.triton_per_fused_mean_pow_sub_7 --------------------------
	.section	.text.triton_per_fused_mean_pow_sub_7,"ax",@progbits
	.sectionflags	@"SHF_BARRIERS=1"
	.align	128
        .global         triton_per_fused_mean_pow_sub_7
        .type           triton_per_fused_mean_pow_sub_7,@function
        .size           triton_per_fused_mean_pow_sub_7,(.L_x_1 - triton_per_fused_mean_pow_sub_7)
        .other          triton_per_fused_mean_pow_sub_7,@"STO_CUDA_ENTRY STV_DEFAULT"
triton_per_fused_mean_pow_sub_7:
.text.triton_per_fused_mean_pow_sub_7:
[----:B------:R-:W0:Y:S01]  /*0000*/  LDC R1, c[0x0][0x28] ;  /* 0x00000a00ff017b82 */ /* 0x000e220000000800 */
[----:B------:R-:W1:Y:S01]  /*0010*/  S2R R20, SR_TID.X ;  /* 0x0000000000147919 */ /* 0x000e620000002100 */
[----:B------:R-:W-:Y:S01]  /*0020*/  ULDC.64 UR6, c[0x0][0x208] ;  /* 0x0000820000067ab9 */ /* 0x000fe20000000a00 */
[----:B------:R-:W2:Y:S01]  /*0030*/  S2R R3, SR_CTAID.X ;  /* 0x0000000000037919 */ /* 0x000ea20000002500 */
[----:B-1----:R-:W-:Y:S02]  /*0040*/  LOP3.LUT R16, R20, 0x7, RZ, 0xc0, !PT ;  /* 0x0000000714107812 */ /* 0x002fe400078ec0ff */
[----:B------:R-:W-:-:S03]  /*0050*/  SHF.R.U32.HI R6, RZ, 0x3, R20 ;  /* 0x00000003ff067819 */ /* 0x000fc60000011614 */
[----:B--2---:R-:W-:Y:S01]  /*0060*/  IMAD R0, R3, 0x8, R16 ;  /* 0x0000000803007824 */ /* 0x004fe200078e0210 */
[----:B------:R-:W-:-:S04]  /*0070*/  SGXT.U32 R6, R6, 0x5 ;  /* 0x000000050606781a */ /* 0x000fc80000000000 */
[----:B------:R-:W-:-:S04]  /*0080*/  SHF.R.S32.HI R3, RZ, 0x1f, R0 ;  /* 0x0000001fff037819 */ /* 0x000fc80000011400 */
[----:B------:R-:W-:-:S04]  /*0090*/  LEA.HI R3, R3, R0, RZ, 0x6 ;  /* 0x0000000003037211 */ /* 0x000fc800078f30ff */
[C---:B------:R-:W-:Y:S01]  /*00a0*/  LOP3.LUT R5, R3.reuse, 0x7ffc0, RZ, 0xc0, !PT ;  /* 0x0007ffc003057812 */ /* 0x040fe200078ec0ff */
[----:B------:R-:W-:Y:S01]  /*00b0*/  IMAD.SHL.U32 R2, R3, 0x2, RZ ;  /* 0x0000000203027824 */ /* 0x000fe200078e00ff */
[----:B------:R-:W-:-:S03]  /*00c0*/  SHF.R.S32.HI R9, RZ, 0x1e, R3 ;  /* 0x0000001eff097819 */ /* 0x000fc60000011403 */
[----:B------:R-:W-:Y:S01]  /*00d0*/  IMAD.IADD R3, R0, 0x1, -R5 ;  /* 0x0000000100037824 */ /* 0x000fe200078e0a05 */
[----:B------:R-:W-:Y:S02]  /*00e0*/  LOP3.LUT R7, R2, 0xffffff80, RZ, 0xc0, !PT ;  /* 0xffffff8002077812 */ /* 0x000fe400078ec0ff */
[----:B------:R-:W-:Y:S02]  /*00f0*/  SGXT R9, R9, 0x1 ;  /* 0x000000010909781a */ /* 0x000fe40000000200 */
[----:B------:R-:W-:Y:S02]  /*0100*/  LOP3.LUT R2, R7, R6, RZ, 0xfc, !PT ;  /* 0x0000000607027212 */ /* 0x000fe400078efcff */
[----:B------:R-:W-:Y:S02]  /*0110*/  LOP3.LUT R8, R7, 0x40, R6, 0xfe, !PT ;  /* 0x0000004007087812 */ /* 0x000fe400078efe06 */
[----:B------:R-:W-:Y:S01]  /*0120*/  LEA.HI R13, R9, R2, RZ, 0x6 ;  /* 0x00000002090d7211 */ /* 0x000fe200078f30ff */
[C---:B------:R-:W-:Y:S01]  /*0130*/  IMAD R11, R3.reuse, 0x2000, R2 ;  /* 0x00002000030b7824 */ /* 0x040fe200078e0202 */
[----:B------:R-:W-:Y:S01]  /*0140*/  LOP3.LUT R4, R7, 0x20, R6, 0xfe, !PT ;  /* 0x0000002007047812 */ /* 0x000fe200078efe06 */
[----:B------:R-:W-:Y:S01]  /*0150*/  IMAD R14, R3, 0x2000, R8 ;  /* 0x00002000030e7824 */ /* 0x000fe200078e0208 */
[----:B------:R-:W-:-:S02]  /*0160*/  LOP3.LUT R12, R7, 0x60, R6, 0xfe, !PT ;  /* 0x00000060070c7812 */ /* 0x000fc400078efe06 */
[----:B------:R-:W-:Y:S02]  /*0170*/  SHF.R.S32.HI R13, RZ, 0x6, R13 ;  /* 0x00000006ff0d7819 */ /* 0x000fe4000001140d */
[----:B------:R-:W-:Y:S01]  /*0180*/  LEA.HI R2, R9, R8, RZ, 0x6 ;  /* 0x0000000809027211 */ /* 0x000fe200078f30ff */
[----:B------:R-:W-:Y:S01]  /*0190*/  IMAD R15, R3, 0x2000, R12 ;  /* 0x00002000030f7824 */ /* 0x000fe200078e020c */
[----:B------:R-:W-:Y:S01]  /*01a0*/  LEA.HI R5, R9, R4, RZ, 0x6 ;  /* 0x0000000409057211 */ /* 0x000fe200078f30ff */
[----:B------:R-:W-:Y:S01]  /*01b0*/  IMAD R4, R3, 0x2000, R4 ;  /* 0x0000200003047824 */ /* 0x000fe200078e0204 */
[----:B------:R-:W-:Y:S02]  /*01c0*/  SHF.R.S32.HI R8, RZ, 0x1f, R11 ;  /* 0x0000001fff087819 */ /* 0x000fe4000001140b */
[----:B------:R-:W-:Y:S02]  /*01d0*/  LEA.HI R10, R9, R12, RZ, 0x6 ;  /* 0x0000000c090a7211 */ /* 0x000fe400078f30ff */
[----:B------:R-:W-:-:S02]  /*01e0*/  SHF.R.S32.HI R3, RZ, 0x1f, R14 ;  /* 0x0000001fff037819 */ /* 0x000fc4000001140e */
[----:B------:R-:W-:Y:S02]  /*01f0*/  LEA.HI R12, R13, R13, RZ, 0x6 ;  /* 0x0000000d0d0c7211 */ /* 0x000fe400078f30ff */
[CC--:B------:R-:W-:Y:S02]  /*0200*/  LEA.HI R7, R8.reuse, R11.reuse, RZ, 0x12 ;  /* 0x0000000b08077211 */ /* 0x0c0fe400078f90ff */
[----:B------:R-:W-:Y:S02]  /*0210*/  LEA.HI R11, R8, R11, RZ, 0xc ;  /* 0x0000000b080b7211 */ /* 0x000fe400078f60ff */
[----:B------:R-:W-:Y:S02]  /*0220*/  LEA.HI R8, R3, R14, RZ, 0x12 ;  /* 0x0000000e03087211 */ /* 0x000fe400078f90ff */
[----:B------:R-:W-:Y:S02]  /*0230*/  SHF.R.S32.HI R22, RZ, 0x1f, R15 ;  /* 0x0000001fff167819 */ /* 0x000fe4000001140f */
[----:B------:R-:W-:-:S02]  /*0240*/  LOP3.LUT R18, R12, 0xfffc0, RZ, 0xc0, !PT ;  /* 0x000fffc00c127812 */ /* 0x000fc400078ec0ff */
[----:B------:R-:W-:Y:S02]  /*0250*/  LEA.HI R3, R3, R14, RZ, 0xc ;  /* 0x0000000e03037211 */ /* 0x000fe400078f60ff */
[----:B------:R-:W-:Y:S02]  /*0260*/  SHF.R.S32.HI R14, RZ, 0x6, R2 ;  /* 0x00000006ff0e7819 */ /* 0x000fe40000011402 */
[CC--:B------:R-:W-:Y:S02]  /*0270*/  LEA.HI R2, R22.reuse, R15.reuse, RZ, 0x12 ;  /* 0x0000000f16027211 */ /* 0x0c0fe400078f90ff */
[----:B------:R-:W-:Y:S01]  /*0280*/  LEA.HI R12, R22, R15, RZ, 0xc ;  /* 0x0000000f160c7211 */ /* 0x000fe200078f60ff */
[----:B------:R-:W-:Y:S01]  /*0290*/  IMAD.IADD R15, R13, 0x1, -R18 ;  /* 0x000000010d0f7824 */ /* 0x000fe200078e0a12 */
[----:B------:R-:W-:Y:S02]  /*02a0*/  LEA.HI R13, R14, R14, RZ, 0x6 ;  /* 0x0000000e0e0d7211 */ /* 0x000fe400078f30ff */
[----:B------:R-:W-:-:S02]  /*02b0*/  SHF.R.S32.HI R19, RZ, 0x1f, R4 ;  /* 0x0000001fff137819 */ /* 0x000fc40000011404 */
[----:B------:R-:W-:Y:S02]  /*02c0*/  SHF.R.S32.HI R5, RZ, 0x6, R5 ;  /* 0x00000006ff057819 */ /* 0x000fe40000011405 */
[----:B------:R-:W-:Y:S02]  /*02d0*/  SHF.R.S32.HI R27, RZ, 0xc, R11 ;  /* 0x0000000cff1b7819 */ /* 0x000fe4000001140b */
[----:B------:R-:W-:Y:S02]  /*02e0*/  LOP3.LUT R13, R13, 0xfffc0, RZ, 0xc0, !PT ;  /* 0x000fffc00d0d7812 */ /* 0x000fe400078ec0ff */
[CC--:B------:R-:W-:Y:S02]  /*02f0*/  LEA.HI R9, R19.reuse, R4.reuse, RZ, 0x12 ;  /* 0x0000000413097211 */ /* 0x0c0fe400078f90ff */
[----:B------:R-:W-:Y:S02]  /*0300*/  LEA.HI R4, R19, R4, RZ, 0xc ;  /* 0x0000000413047211 */ /* 0x000fe400078f60ff */
[----:B------:R-:W-:-:S02]  /*0310*/  LEA.HI R11, R5, R5, RZ, 0x6 ;  /* 0x00000005050b7211 */ /* 0x000fc400078f30ff */
[----:B------:R-:W-:Y:S02]  /*0320*/  LEA.HI R19, R27, R27, RZ, 0x6 ;  /* 0x0000001b1b137211 */ /* 0x000fe400078f30ff */
[----:B------:R-:W-:Y:S01]  /*0330*/  SHF.R.S32.HI R23, RZ, 0x6, R10 ;  /* 0x00000006ff177819 */ /* 0x000fe2000001140a */
[----:B------:R-:W-:Y:S01]  /*0340*/  IMAD.IADD R10, R14, 0x1, -R13 ;  /* 0x000000010e0a7824 */ /* 0x000fe200078e0a0d */
[----:B------:R-:W-:Y:S01]  /*0350*/  LOP3.LUT R14, R11, 0xfffc0, RZ, 0xc0, !PT ;  /* 0x000fffc00b0e7812 */ /* 0x000fe200078ec0ff */
[----:B------:R-:W-:Y:S01]  /*0360*/  IMAD.SHL.U32 R13, R6, 0x40, RZ ;  /* 0x00000040060d7824 */ /* 0x000fe200078e00ff */
[----:B------:R-:W-:Y:S02]  /*0370*/  LOP3.LUT R22, R19, 0xffffffc0, RZ, 0xc0, !PT ;  /* 0xffffffc013167812 */ /* 0x000fe400078ec0ff */
[----:B------:R-:W-:Y:S01]  /*0380*/  SHF.R.S32.HI R19, RZ, 0xc, R12 ;  /* 0x0000000cff137819 */ /* 0x000fe2000001140c */
[----:B------:R-:W-:Y:S01]  /*0390*/  IMAD.IADD R12, R5, 0x1, -R14 ;  /* 0x00000001050c7824 */ /* 0x000fe200078e0a0e */
[----:B------:R-:W-:Y:S01]  /*03a0*/  LEA.HI R18, R23, R23, RZ, 0x6 ;  /* 0x0000001717127211 */ /* 0x000fe200078f30ff */
[----:B------:R-:W-:Y:S01]  /*03b0*/  IMAD.IADD R27, R27, 0x1, -R22 ;  /* 0x000000011b1b7824 */ /* 0x000fe200078e0a16 */
[----:B------:R-:W-:-:S02]  /*03c0*/  SHF.R.S32.HI R21, RZ, 0xc, R3 ;  /* 0x0000000cff157819 */ /* 0x000fc40000011403 */
[----:B------:R-:W-:Y:S02]  /*03d0*/  LEA.HI R5, R19, R19, RZ, 0x6 ;  /* 0x0000001313057211 */ /* 0x000fe400078f30ff */
[----:B------:R-:W-:Y:S02]  /*03e0*/  SHF.R.S32.HI R11, RZ, 0xc, R4 ;  /* 0x0000000cff0b7819 */ /* 0x000fe40000011404 */
[----:B------:R-:W-:Y:S02]  /*03f0*/  LOP3.LUT R3, R6, 0x60, RZ, 0xfc, !PT ;  /* 0x0000006006037812 */ /* 0x000fe400078efcff */
[----:B------:R-:W-:Y:S02]  /*0400*/  LOP3.LUT R18, R18, 0xfffc0, RZ, 0xc0, !PT ;  /* 0x000fffc012127812 */ /* 0x000fe400078ec0ff */
[----:B------:R-:W-:Y:S01]  /*0410*/  LOP3.LUT R14, R5, 0xffffffc0, RZ, 0xc0, !PT ;  /* 0xffffffc0050e7812 */ /* 0x000fe200078ec0ff */
[----:B------:R-:W-:Y:S01]  /*0420*/  IMAD.SHL.U32 R3, R3, 0x40, RZ ;  /* 0x0000004003037824 */ /* 0x000fe200078e00ff */
[----:B------:R-:W-:Y:S01]  /*0430*/  LEA.HI R4, R11, R11, RZ, 0x6 ;  /* 0x0000000b0b047211 */ /* 0x000fe200078f30ff */
[----:B------:R-:W-:Y:S01]  /*0440*/  IMAD.IADD R23, R23, 0x1, -R18 ;  /* 0x0000000117177824 */ /* 0x000fe200078e0a12 */
[----:B------:R-:W-:Y:S01]  /*0450*/  LEA.HI R5, R21, R21, RZ, 0x6 ;  /* 0x0000001515057211 */ /* 0x000fe200078f30ff */
[----:B------:R-:W-:Y:S01]  /*0460*/  IMAD.IADD R19, R19, 0x1, -R14 ;  /* 0x0000000113137824 */ /* 0x000fe200078e0a0e */
[----:B------:R-:W-:-:S02]  /*0470*/  LOP3.LUT R18, R4, 0xffffffc0, RZ, 0xc0, !PT ;  /* 0xffffffc004127812 */ /* 0x000fc400078ec0ff */
[----:B------:R-:W-:Y:S02]  /*0480*/  LOP3.LUT R4, R2, 0xfffc0000, RZ, 0xc0, !PT ;  /* 0xfffc000002047812 */ /* 0x000fe400078ec0ff */
[----:B------:R-:W-:Y:S01]  /*0490*/  LOP3.LUT R14, R3, 0xfc0, RZ, 0xc0, !PT ;  /* 0x00000fc0030e7812 */ /* 0x000fe200078ec0ff */
[----:B------:R-:W-:Y:S01]  /*04a0*/  IMAD.IADD R11, R11, 0x1, -R18 ;  /* 0x000000010b0b7824 */ /* 0x000fe200078e0a12 */
[----:B------:R-:W-:Y:S01]  /*04b0*/  LOP3.LUT R22, R5, 0xffffffc0, RZ, 0xc0, !PT ;  /* 0xffffffc005167812 */ /* 0x000fe200078ec0ff */
[----:B------:R-:W1:Y:S01]  /*04c0*/  LDC.64 R2, c[0x0][0x210] ;  /* 0x00008400ff027b82 */ /* 0x000e620000000a00 */
[----:B------:R-:W-:Y:S02]  /*04d0*/  IADD3 R14, R14, R19, R4 ;  /* 0x000000130e0e7210 */ /* 0x000fe40007ffe004 */
[----:B------:R-:W-:Y:S01]  /*04e0*/  LOP3.LUT R18, R7, 0xfffc0000, RZ, 0xc0, !PT ;  /* 0xfffc000007127812 */ /* 0x000fe200078ec0ff */
[----:B------:R-:W-:Y:S01]  /*04f0*/  IMAD.IADD R21, R21, 0x1, -R22 ;  /* 0x0000000115157824 */ /* 0x000fe200078e0a16 */
[----:B------:R-:W-:Y:S01]  /*0500*/  LOP3.LUT R22, R9, 0xfffc0000, RZ, 0xc0, !PT ;  /* 0xfffc000009167812 */ /* 0x000fe200078ec0ff */
[----:B------:R-:W-:Y:S01]  /*0510*/  IMAD R23, R23, 0x1000, R14 ;  /* 0x0000100017177824 */ /* 0x000fe200078e020e */
[----:B------:R-:W-:Y:S01]  /*0520*/  LOP3.LUT R8, R8, 0xfffc0000, RZ, 0xc0, !PT ;  /* 0xfffc000008087812 */ /* 0x000fe200078ec0ff */
[----:B------:R-:W2:Y:S01]  /*0530*/  LDC.64 R4, c[0x0][0x218] ;  /* 0x00008600ff047b82 */ /* 0x000ea20000000a00 */
[----:B------:R-:W-:Y:S01]  /*0540*/  LOP3.LUT R6, R6, 0x20, RZ, 0xfc, !PT ;  /* 0x0000002006067812 */ /* 0x000fe200078efcff */
[----:B------:R-:W-:Y:S01]  /*0550*/  IMAD.IADD R7, R22, 0x1, R11 ;  /* 0x0000000116077824 */ /* 0x000fe200078e020b */
[----:B------:R-:W-:Y:S01]  /*0560*/  LOP3.LUT R9, R13, 0x80000, RZ, 0xfc, !PT ;  /* 0x000800000d097812 */ /* 0x000fe200078efcff */
[----:B------:R-:W-:-:S02]  /*0570*/  IMAD.IADD R18, R18, 0x1, R27 ;  /* 0x0000000112127824 */ /* 0x000fc400078e021b */
[----:B------:R-:W-:Y:S02]  /*0580*/  IMAD.IADD R8, R8, 0x1, R21 ;  /* 0x0000000108087824 */ /* 0x000fe400078e0215 */
[----:B------:R-:W-:Y:S02]  /*0590*/  IMAD R7, R6, 0x40, R7 ;  /* 0x0000004006077824 */ /* 0x000fe400078e0207 */
[C---:B------:R-:W-:Y:S02]  /*05a0*/  IMAD.IADD R6, R13.reuse, 0x1, R18 ;  /* 0x000000010d067824 */ /* 0x040fe400078e0212 */
[--C-:B------:R-:W-:Y:S02]  /*05b0*/  IMAD.IADD R18, R18, 0x1, R9.reuse ;  /* 0x0000000112127824 */ /* 0x100fe400078e0209 */
[----:B------:R-:W-:Y:S02]  /*05c0*/  IMAD.IADD R9, R8, 0x1, R9 ;  /* 0x0000000108097824 */ /* 0x000fe400078e0209 */
[----:B------:R-:W-:-:S02]  /*05d0*/  IMAD.IADD R13, R13, 0x1, R8 ;  /* 0x000000010d0d7824 */ /* 0x000fc400078e0208 */
[----:B------:R-:W-:Y:S02]  /*05e0*/  IMAD R7, R12, 0x1000, R7 ;  /* 0x000010000c077824 */ /* 0x000fe400078e0207 */
[C---:B------:R-:W-:Y:S02]  /*05f0*/  IMAD R9, R10.reuse, 0x1000, R9 ;  /* 0x000010000a097824 */ /* 0x040fe400078e0209 */
[----:B------:R-:W-:Y:S02]  /*0600*/  IMAD R29, R10, 0x1000, R13 ;  /* 0x000010000a1d7824 */ /* 0x000fe400078e020d */
[----:B------:R-:W-:Y:S02]  /*0610*/  IMAD R13, R15, 0x1000, R6 ;  /* 0x000010000f0d7824 */ /* 0x000fe400078e0206 */
[----:B------:R-:W-:Y:S02]  /*0620*/  VIADD R6, R7, 0x80000 ;  /* 0x0008000007067836 */ /* 0x000fe40000000000 */
[----:B-1----:R-:W-:-:S04]  /*0630*/  IMAD.WIDE R24, R9, 0x4, R2 ;  /* 0x0000000409187825 */ /* 0x002fc800078e0202 */
[----:B------:R-:W-:Y:S02]  /*0640*/  IMAD.WIDE R8, R7, 0x4, R2 ;  /* 0x0000000407087825 */ /* 0x000fe400078e0202 */
[----:B------:R-:W3:Y:S02]  /*0650*/  LDG.E.EL R24, desc[UR6][R24.64] ;  /* 0x0000000618187981 */ /* 0x000ee4000c2e1900 */
[----:B--2---:R-:W-:Y:S02]  /*0660*/  IMAD.WIDE R10, R11, 0x4, R4 ;  /* 0x000000040b0a7825 */ /* 0x004fe400078e0204 */
[----:B------:R-:W2:Y:S02]  /*0670*/  LDG.E.EL R8, desc[UR6][R8.64] ;  /* 0x0000000608087981 */ /* 0x000ea4000c2e1900 */
[----:B------:R-:W-:Y:S02]  /*0680*/  IMAD R15, R15, 0x1000, R18 ;  /* 0x000010000f0f7824 */ /* 0x000fe400078e0212 */
[--C-:B------:R-:W-:Y:S01]  /*0690*/  IMAD.WIDE R6, R6, 0x4, R2.reuse ;  /* 0x0000000406067825 */ /* 0x100fe200078e0202 */
[----:B------:R-:W2:Y:S03]  /*06a0*/  LDG.E.EL R11, desc[UR6][R10.64] ;  /* 0x000000060a0b7981 */ /* 0x000ea6000c2e1900 */
[----:B------:R-:W-:Y:S01]  /*06b0*/  IMAD.WIDE R12, R13, 0x4, R2 ;  /* 0x000000040d0c7825 */ /* 0x000fe200078e0202 */
[----:B------:R1:W4:Y:S03]  /*06c0*/  LDG.E.EL R22, desc[UR6][R6.64] ;  /* 0x0000000606167981 */ /* 0x000326000c2e1900 */
[----:B------:R-:W-:-:S02]  /*06d0*/  IMAD.WIDE R26, R27, 0x4, R4 ;  /* 0x000000041b1a7825 */ /* 0x000fc400078e0204 */
[----:B------:R-:W5:Y:S02]  /*06e0*/  LDG.E.EL R12, desc[UR6][R12.64] ;  /* 0x000000060c0c7981 */ /* 0x000f64000c2e1900 */
[--C-:B------:R-:W-:Y:S02]  /*06f0*/  IMAD.WIDE R14, R15, 0x4, R2.reuse ;  /* 0x000000040f0e7825 */ /* 0x100fe400078e0202 */
[----:B------:R-:W5:Y:S02]  /*0700*/  LDG.E.EL R27, desc[UR6][R26.64] ;  /* 0x000000061a1b7981 */ /* 0x000f64000c2e1900 */
[----:B------:R-:W-:Y:S02]  /*0710*/  IMAD.WIDE R28, R29, 0x4, R2 ;  /* 0x000000041d1c7825 */ /* 0x000fe400078e0202 */
[----:B------:R-:W3:Y:S02]  /*0720*/  LDG.E.EL R14, desc[UR6][R14.64] ;  /* 0x000000060e0e7981 */ /* 0x000ee4000c2e1900 */
[----:B-1----:R-:W-:-:S02]  /*0730*/  IMAD.WIDE R6, R21, 0x4, R4 ;  /* 0x0000000415067825 */ /* 0x002fc400078e0204 */
[----:B------:R1:W3:Y:S02]  /*0740*/  LDG.E.EL R18, desc[UR6][R28.64] ;  /* 0x000000061c127981 */ /* 0x0002e4000c2e1900 */
[----:B------:R-:W-:Y:S02]  /*0750*/  VIADD R21, R23, 0x80000 ;  /* 0x0008000017157836 */ /* 0x000fe40000000000 */
[----:B------:R-:W-:Y:S01]  /*0760*/  IMAD.WIDE R4, R19, 0x4, R4 ;  /* 0x0000000413047825 */ /* 0x000fe200078e0204 */
[----:B------:R1:W3:Y:S03]  /*0770*/  LDG.E.EL R9, desc[UR6][R6.64] ;  /* 0x0000000606097981 */ /* 0x0002e6000c2e1900 */
[--C-:B-1----:R-:W-:Y:S02]  /*0780*/  IMAD.WIDE R28, R23, 0x4, R2.reuse ;  /* 0x00000004171c7825 */ /* 0x102fe400078e0202 */
[----:B------:R-:W3:Y:S02]  /*0790*/  LDG.E.EL R5, desc[UR6][R4.64] ;  /* 0x0000000604057981 */ /* 0x000ee4000c2e1900 */
[----:B------:R-:W-:-:S02]  /*07a0*/  IMAD.WIDE R2, R21, 0x4, R2 ;  /* 0x0000000415027825 */ /* 0x000fc400078e0202 */
[----:B------:R-:W3:Y:S04]  /*07b0*/  LDG.E.EL R28, desc[UR6][R28.64] ;  /* 0x000000061c1c7981 */ /* 0x000ee8000c2e1900 */
[----:B------:R-:W3:Y:S01]  /*07c0*/  LDG.E.EL R2, desc[UR6][R2.64] ;  /* 0x0000000602027981 */ /* 0x000ee2000c2e1900 */
[----:B------:R-:W1:Y:S01]  /*07d0*/  S2UR UR5, SR_CgaCtaId ;  /* 0x00000000000579c3 */ /* 0x000e620000008800 */
[----:B------:R-:W-:Y:S01]  /*07e0*/  UMOV UR4, 0x400 ;  /* 0x0000040000047882 */ /* 0x000fe20000000000 */
[----:B------:R-:W-:Y:S01]  /*07f0*/  IMAD.SHL.U32 R6, R16, 0x20, RZ ;  /* 0x0000002010067824 */ /* 0x000fe200078e00ff */
[----:B------:R-:W-:Y:S01]  /*0800*/  ISETP.GE.AND P1, PT, R20, 0x40, PT ;  /* 0x000000401400780c */ /* 0x000fe20003f26270 */
[----:B01----:R-:W-:Y:S01]  /*0810*/  UPRMT UR4, UR5, 0x654, UR4 ;  /* 0x0000065405047896 */ /* 0x003fe20008000004 */
[----:B--2---:R-:W-:Y:S01]  /*0820*/  FADD R8, R8, R11 ;  /* 0x0000000b08087221 */ /* 0x004fe20000000000 */
[----:B----4-:R-:W-:-:S04]  /*0830*/  FADD R11, R11, R22 ;  /* 0x000000160b0b7221 */ /* 0x010fc80000000000 */
[----:B------:R-:W-:Y:S01]  /*0840*/  FADD R8, R8, -R11 ;  /* 0x8000000b08087221 */ /* 0x000fe20000000000 */
[----:B-----5:R-:W-:Y:S01]  /*0850*/  FADD R12, R12, R27 ;  /* 0x0000001b0c0c7221 */ /* 0x020fe20000000000 */
[----:B---3--:R-:W-:Y:S02]  /*0860*/  FADD R27, R27, R14 ;  /* 0x0000000e1b1b7221 */ /* 0x008fe40000000000 */
[----:B------:R-:W-:Y:S02]  /*0870*/  FMUL R7, R8, R8 ;  /* 0x0000000808077220 */ /* 0x000fe40000400000 */
[----:B------:R-:W-:Y:S01]  /*0880*/  FADD R12, R12, -R27 ;  /* 0x8000001b0c0c7221 */ /* 0x000fe20000000000 */
[----:B------:R-:W-:Y:S01]  /*0890*/  FADD R18, R18, R9 ;  /* 0x0000000912127221 */ /* 0x000fe20000000000 */
[----:B------:R-:W-:Y:S02]  /*08a0*/  FADD R9, R9, R24 ;  /* 0x0000001809097221 */ /* 0x000fe40000000000 */
[----:B------:R-:W-:-:S02]  /*08b0*/  FFMA R12, R12, R12, R7 ;  /* 0x0000000c0c0c7223 */ /* 0x000fc40000000007 */
[----:B------:R-:W-:Y:S01]  /*08c0*/  FADD R9, R18, -R9 ;  /* 0x8000000912097221 */ /* 0x000fe20000000000 */
[----:B------:R-:W-:Y:S01]  /*08d0*/  FADD R28, R28, R5 ;  /* 0x000000051c1c7221 */ /* 0x000fe20000000000 */
[----:B------:R-:W-:Y:S02]  /*08e0*/  FADD R5, R5, R2 ;  /* 0x0000000205057221 */ /* 0x000fe40000000000 */
[----:B------:R-:W-:Y:S02]  /*08f0*/  FFMA R12, R9, R9, R12 ;  /* 0x00000009090c7223 */ /* 0x000fe4000000000c */
[----:B------:R-:W-:-:S04]  /*0900*/  FADD R5, R28, -R5 ;  /* 0x800000051c057221 */ /* 0x000fc80000000000 */
[----:B------:R-:W-:-:S05]  /*0910*/  FFMA R12, R5, R5, R12 ;  /* 0x00000005050c7223 */ /* 0x000fca000000000c */
[----:B------:R-:W0:Y:S01]  /*0920*/  SHFL.BFLY PT, R3, R12, 0x10, 0x1f ;  /* 0x0e001f000c037f89 */ /* 0x000e2200000e0000 */
[----:B------:R-:W-:Y:S01]  /*0930*/  LOP3.LUT R2, R20, 0x1f, RZ, 0xc0, !PT ;  /* 0x0000001f14027812 */ /* 0x000fe200078ec0ff */
[----:B0-----:R-:W-:-:S05]  /*0940*/  FADD R4, R12, R3 ;  /* 0x000000030c047221 */ /* 0x001fca0000000000 */
[----:B------:R-:W0:Y:S01]  /*0950*/  SHFL.BFLY PT, R5, R4, 0x8, 0x1f ;  /* 0x0d001f0004057f89 */ /* 0x000e2200000e0000 */
[----:B------:R-:W-:Y:S02]  /*0960*/  SHF.R.U32.HI R3, RZ, 0x3, R20 ;  /* 0x00000003ff037819 */ /* 0x000fe40000011614 */
[----:B------:R-:W-:Y:S02]  /*0970*/  ISETP.GE.U32.AND P0, PT, R2, 0x8, PT ;  /* 0x000000080200780c */ /* 0x000fe40003f06070 */
[----:B------:R-:W-:-:S04]  /*0980*/  LOP3.LUT R3, R3, 0x1c, RZ, 0xc0, !PT ;  /* 0x0000001c03037812 */ /* 0x000fc800078ec0ff */
[----:B------:R-:W-:Y:S01]  /*0990*/  LOP3.LUT R2, R6, R3, RZ, 0xfc, !PT ;  /* 0x0000000306027212 */ /* 0x000fe200078efcff */
[----:B0-----:R-:W-:-:S06]  /*09a0*/  FADD R5, R4, R5 ;  /* 0x0000000504057221 */ /* 0x001fcc0000000000 */
[----:B------:R-:W-:Y:S01]  /*09b0*/  @!P0 STS [R2+UR4], R5 ;  /* 0x0000000502008988 */ /* 0x000fe20008000804 */
[----:B------:R-:W-:Y:S01]  /*09c0*/  LEA R4, R20, UR4, 0x2 ;  /* 0x0000000414047c11 */ /* 0x000fe2000f8e10ff */
[----:B------:R-:W-:Y:S06]  /*09d0*/  BAR.SYNC.DEFER_BLOCKING 0x0 ;  /* 0x0000000000007b1d */ /* 0x000fec0000010000 */
[----:B------:R-:W0:Y:S04]  /*09e0*/  @!P1 LDS R17, [R4] ;  /* 0x0000000004119984 */ /* 0x000e280000000800 */
[----:B0-----:R-:W0:Y:S02]  /*09f0*/  SHFL.BFLY PT, R8, R17, 0x4, 0x1f ;  /* 0x0c801f0011087f89 */ /* 0x001e2400000e0000 */
[----:B0-----:R-:W-:-:S05]  /*0a00*/  FADD R8, R17, R8 ;  /* 0x0000000811087221 */ /* 0x001fca0000000000 */
[----:B------:R-:W0:Y:S01]  /*0a10*/  SHFL.BFLY PT, R7, R8, 0x2, 0x1f ;  /* 0x0c401f0008077f89 */ /* 0x000e2200000e0000 */
[----:B------:R-:W-:Y:S02]  /*0a20*/  ISETP.NE.AND P0, PT, R16, RZ, PT ;  /* 0x000000ff1000720c */ /* 0x000fe40003f05270 */
[----:B------:R-:W-:Y:S01]  /*0a30*/  SHF.R.U32.HI R9, RZ, 0x3, R20 ;  /* 0x00000003ff097819 */ /* 0x000fe20000011614 */
[----:B0-----:R-:W-:-:S05]  /*0a40*/  FADD R7, R8, R7 ;  /* 0x0000000708077221 */ /* 0x001fca0000000000 */
[----:B------:R-:W0:Y:S01]  /*0a50*/  SHFL.BFLY PT, R10, R7, 0x1, 0x1f ;  /* 0x0c201f00070a7f89 */ /* 0x000e2200000e0000 */
[----:B------:R-:W-:Y:S02]  /*0a60*/  ISETP.LT.AND P0, PT, R20, 0x40, !P0 ;  /* 0x000000401400780c */ /* 0x000fe40004701270 */
[----:B------:R-:W-:-:S04]  /*0a70*/  SGXT.U32 R2, R9, 0x2 ;  /* 0x000000020902781a */ /* 0x000fc80000000000 */
[----:B------:R-:W-:Y:S01]  /*0a80*/  LOP3.LUT P1, RZ, R3, R2, RZ, 0xfc, !PT ;  /* 0x0000000203ff7212 */ /* 0x000fe2000782fcff */
[----:B0-----:R-:W-:-:S06]  /*0a90*/  FADD R3, R7, R10 ;  /* 0x0000000a07037221 */ /* 0x001fcc0000000000 */
[----:B------:R0:W-:Y:S01]  /*0aa0*/  @P0 STS [R4], R3 ;  /* 0x0000000304000388 */ /* 0x0001e20000000800 */
[----:B------:R-:W-:Y:S06]  /*0ab0*/  BAR.SYNC.DEFER_BLOCKING 0x0 ;  /* 0x0000000000007b1d */ /* 0x000fec0000010000 */
[----:B0-----:R-:W-:Y:S05]  /*0ac0*/  @P1 EXIT ;  /* 0x000000000000194d */ /* 0x001fea0003800000 */
[----:B------:R-:W0:Y:S01]  /*0ad0*/  LDS R5, [R6+UR4] ;  /* 0x0000000406057984 */ /* 0x000e220008000800 */
[----:B------:R-:W1:Y:S02]  /*0ae0*/  LDC.64 R2, c[0x0][0x220] ;  /* 0x00008800ff027b82 */ /* 0x000e640000000a00 */
[----:B-1----:R-:W-:-:S05]  /*0af0*/  IMAD.WIDE R2, R0, 0x4, R2 ;  /* 0x0000000400027825 */ /* 0x002fca00078e0202 */
[----:B0-----:R-:W-:Y:S01]  /*0b00*/  STG.E desc[UR6][R2.64], R5 ;  /* 0x0000000502007986 */ /* 0x001fe2000c101906 */
[----:B------:R-:W-:Y:S05]  /*0b10*/  EXIT ;  /* 0x000000000000794d */ /* 0x000fea0003800000 */
.L_x_0:
[----:B------:R-:W-:-:S00]  /*0b20*/  BRA `(.L_x_0) ;  /* 0xfffffffc00fc7947 */ /* 0x000fc0000383ffff */
[----:B------:R-:W-:-:S00]  /*0b30*/  NOP ;  /* 0x0000000000007918 */ /* 0x000fc00000000000 */
        /* <DEDUP_REMOVED lines=12> */
.L_x_1:


//--------------------- .nv.shared.triton_per_fused_mean_pow_sub_7 --------------------------
	.section	.nv.shared.triton_per_fused_mean_pow_sub_7,"aw",@nobits
	.sectionflags	@""
	.align	16
	.zero		1024


//--------------------- .nv.constant0.triton_per_fused_mean_pow_sub_7 --------------------------
	.section	.nv.constant0.triton_per_fused_mean_pow_sub_7,"a",@progbits
	.sectionflags	@""
	.align	4
.nv.constant0.triton_per_fused_mean_pow_sub_7:
	.zero		560
